	.headerflags	@"EF_CUDA_TEXMODE_UNIFIED EF_CUDA_64BIT_ADDRESS EF_CUDA_ACCELERATORS EF_CUDA_SM90 EF_CUDA_VIRTUAL_SM(EF_CUDA_SM90)"
	.elftype	@"ET_EXEC"


//--------------------- .nv.info                  --------------------------
	.section	.nv.info,"",@"SHT_CUDA_INFO"
	.align	4


	//----- nvinfo : EIATTR_REGCOUNT
	.align		4
        /*0000*/ 	.byte	0x04, 0x2f
        /*0002*/ 	.short	(.L_3 - .L_2)
	.align		4
.L_2:
        /*0004*/ 	.word	index@(triton_poi_fused__native_batch_norm_legit_no_training_cat_relu_52)
        /*0008*/ 	.word	0x00000016


	//----- nvinfo : EIATTR_MIN_STACK_SIZE
	.align		4
.L_3:
        /*000c*/ 	.byte	0x04, 0x12
        /*000e*/ 	.short	(.L_5 - .L_4)
	.align		4
.L_4:
        /*0010*/ 	.word	index@(triton_poi_fused__native_batch_norm_legit_no_training_cat_relu_52)
        /*0014*/ 	.word	0x00000000


	//----- nvinfo : EIATTR_FRAME_SIZE
	.align		4
.L_5:
        /*0018*/ 	.byte	0x04, 0x11
        /*001a*/ 	.short	(.L_7 - .L_6)
	.align		4
.L_6:
        /*001c*/ 	.word	index@(triton_poi_fused__native_batch_norm_legit_no_training_cat_relu_52)
        /*0020*/ 	.word	0x00000000


	//----- nvinfo : EIATTR_MIN_STACK_SIZE
	.align		4
.L_7:
        /*0024*/ 	.byte	0x04, 0x12
        /*0026*/ 	.short	(.L_9 - .L_8)
	.align		4
.L_8:
        /*0028*/ 	.word	index@(triton_poi_fused__native_batch_norm_legit_no_training_cat_relu_52)
        /*002c*/ 	.word	0x00000000
.L_9:


//--------------------- .nv.info.triton_poi_fused__native_batch_norm_legit_no_training_cat_relu_52 --------------------------
	.section	.nv.info.triton_poi_fused__native_batch_norm_legit_no_training_cat_relu_52,"",@"SHT_CUDA_INFO"
	.sectionflags	@""
	.align	4


	//----- nvinfo : EIATTR_CUDA_API_VERSION
	.align		4
        /*0000*/ 	.byte	0x04, 0x37
        /*0002*/ 	.short	(.L_11 - .L_10)
.L_10:
        /*0004*/ 	.word	0x0000007c


	//----- nvinfo : EIATTR_KPARAM_INFO
	.align		4
.L_11:
        /*0008*/ 	.byte	0x04, 0x17
        /*000a*/ 	.short	(.L_13 - .L_12)
.L_12:
        /*000c*/ 	.word	0x00000000
        /*0010*/ 	.short	0x0008
        /*0012*/ 	.short	0x0040
        /*0014*/ 	.byte	0x00, 0xf0, 0x11, 0x00


	//----- nvinfo : EIATTR_KPARAM_INFO
	.align		4
.L_13:
        /*0018*/ 	.byte	0x04, 0x17
        /*001a*/ 	.short	(.L_15 - .L_14)
.L_14:
        /*001c*/ 	.word	0x00000000
        /*0020*/ 	.short	0x0007
        /*0022*/ 	.short	0x0038
        /*0024*/ 	.byte	0x00, 0xf4, 0x21, 0x00


	//----- nvinfo : EIATTR_KPARAM_INFO
	.align		4
.L_15:
        /*0028*/ 	.byte	0x04, 0x17
        /*002a*/ 	.short	(.L_17 - .L_16)
.L_16:
        /*002c*/ 	.word	0x00000000
        /*0030*/ 	.short	0x0006
        /*0032*/ 	.short	0x0030
        /*0034*/ 	.byte	0x00, 0xf4, 0x21, 0x00


	//----- nvinfo : EIATTR_KPARAM_INFO
	.align		4
.L_17:
        /*0038*/ 	.byte	0x04, 0x17
        /*003a*/ 	.short	(.L_19 - .L_18)
.L_18:
        /*003c*/ 	.word	0x00000000
        /*0040*/ 	.short	0x0005
        /*0042*/ 	.short	0x0028
        /*0044*/ 	.byte	0x00, 0xf4, 0x21, 0x00


	//----- nvinfo : EIATTR_KPARAM_INFO
	.align		4
.L_19:
        /*0048*/ 	.byte	0x04, 0x17
        /*004a*/ 	.short	(.L_21 - .L_20)
.L_20:
        /*004c*/ 	.word	0x00000000
        /*0050*/ 	.short	0x0004
        /*0052*/ 	.short	0x0020
        /*0054*/ 	.byte	0x00, 0xf4, 0x21, 0x00


	//----- nvinfo : EIATTR_KPARAM_INFO
	.align		4
.L_21:
        /*0058*/ 	.byte	0x04, 0x17
        /*005a*/ 	.short	(.L_23 - .L_22)
.L_22:
        /*005c*/ 	.word	0x00000000
        /*0060*/ 	.short	0x0003
        /*0062*/ 	.short	0x0018
        /*0064*/ 	.byte	0x00, 0xf4, 0x21, 0x00


	//----- nvinfo : EIATTR_KPARAM_INFO
	.align		4
.L_23:
        /*0068*/ 	.byte	0x04, 0x17
        /*006a*/ 	.short	(.L_25 - .L_24)
.L_24:
        /*006c*/ 	.word	0x00000000
        /*0070*/ 	.short	0x0002
        /*0072*/ 	.short	0x0010
        /*0074*/ 	.byte	0x00, 0xf4, 0x21, 0x00


	//----- nvinfo : EIATTR_KPARAM_INFO
	.align		4
.L_25:
        /*0078*/ 	.byte	0x04, 0x17
        /*007a*/ 	.short	(.L_27 - .L_26)
.L_26:
        /*007c*/ 	.word	0x00000000
        /*0080*/ 	.short	0x0001
        /*0082*/ 	.short	0x0008
        /*0084*/ 	.byte	0x00, 0xf4, 0x21, 0x00


	//----- nvinfo : EIATTR_KPARAM_INFO
	.align		4
.L_27:
        /*0088*/ 	.byte	0x04, 0x17
        /*008a*/ 	.short	(.L_29 - .L_28)
.L_28:
        /*008c*/ 	.word	0x00000000
        /*0090*/ 	.short	0x0000
        /*0092*/ 	.short	0x0000
        /*0094*/ 	.byte	0x00, 0xf4, 0x21, 0x00


	//----- nvinfo : EIATTR_SPARSE_MMA_MASK
	.align		4
.L_29:
        /*0098*/ 	.byte	0x03, 0x50
        /*009a*/ 	.short	0x0000


	//----- nvinfo : EIATTR_MAXREG_COUNT
	.align		4
        /*009c*/ 	.byte	0x03, 0x1b
        /*009e*/ 	.short	0x00ff


	//----- nvinfo : EIATTR_EXIT_INSTR_OFFSETS
	.align		4
        /*00a0*/ 	.byte	0x04, 0x1c
        /*00a2*/ 	.short	(.L_31 - .L_30)


	//   ....[0]....
.L_30:
        /*00a4*/ 	.word	0x000004e0


	//   ....[1]....
        /*00a8*/ 	.word	0x00000500


	//----- nvinfo : EIATTR_REQNTID
	.align		4
.L_31:
        /*00ac*/ 	.byte	0x04, 0x10
        /*00ae*/ 	.short	(.L_33 - .L_32)
.L_32:
        /*00b0*/ 	.word	0x00000080
        /*00b4*/ 	.word	0x00000001
        /*00b8*/ 	.word	0x00000001


	//----- nvinfo : EIATTR_CBANK_PARAM_SIZE
	.align		4
.L_33:
        /*00bc*/ 	.byte	0x03, 0x19
        /*00be*/ 	.short	0x0044


	//----- nvinfo : EIATTR_PARAM_CBANK
	.align		4
        /*00c0*/ 	.byte	0x04, 0x0a
        /*00c2*/ 	.short	(.L_35 - .L_34)
	.align		4
.L_34:
        /*00c4*/ 	.word	index@(.nv.constant0.triton_poi_fused__native_batch_norm_legit_no_training_cat_relu_52)
        /*00c8*/ 	.short	0x0210
        /*00ca*/ 	.short	0x0044


	//----- nvinfo : EIATTR_SW_WAR
	.align		4
.L_35:
        /*00cc*/ 	.byte	0x04, 0x36
        /*00ce*/ 	.short	(.L_37 - .L_36)
.L_36:
        /*00d0*/ 	.word	0x00000008
.L_37:


//--------------------- .nv.callgraph             --------------------------
	.section	.nv.callgraph,"",@"SHT_CUDA_CALLGRAPH"
	.align	4
	.sectionentsize	8
	.align		4
        /*0000*/ 	.word	0x00000000
	.align		4
        /*0004*/ 	.word	0xffffffff
	.align		4
        /*0008*/ 	.word	0x00000000
	.align		4
        /*000c*/ 	.word	0xfffffffe
	.align		4
        /*0010*/ 	.word	0x00000000
	.align		4
        /*0014*/ 	.word	0xfffffffd
	.align		4
        /*0018*/ 	.word	0x00000000
	.align		4
        /*001c*/ 	.word	0xfffffffc


//--------------------- .nv.constant4             --------------------------
	.section	.nv.constant4,"a",@progbits
	.align	8
	.align		8
.nv.constant4:
        /*0000*/ 	.dword	_$_str
	.align		8
        /*0008*/ 	.dword	_$_str_$_2


//--------------------- .text.triton_poi_fused__native_batch_norm_legit_no_training_cat_relu_52 --------------------------
	.section	.text.triton_poi_fused__native_batch_norm_legit_no_training_cat_relu_52,"ax",@progbits
	.align	128
        .global         triton_poi_fused__native_batch_norm_legit_no_training_cat_relu_52
        .type           triton_poi_fused__native_batch_norm_legit_no_training_cat_relu_52,@function
        .size           triton_poi_fused__native_batch_norm_legit_no_training_cat_relu_52,(.L_x_1 - triton_poi_fused__native_batch_norm_legit_no_training_cat_relu_52)
        .other          triton_poi_fused__native_batch_norm_legit_no_training_cat_relu_52,@"STO_CUDA_ENTRY STV_DEFAULT"
triton_poi_fused__native_batch_norm_legit_no_training_cat_relu_52:
.text.triton_poi_fused__native_batch_norm_legit_no_training_cat_relu_52:
[----:B------:R-:W0:Y:S01]  /*0000*/  LDC R1, c[0x0][0x28] ;  /* 0x00000a00ff017b82 */ /* 0x000e220000000800 */
[----:B------:R-:W1:Y:S07]  /*0010*/  S2R R0, SR_TID.X ;  /* 0x0000000000007919 */ /* 0x000e6e0000002100 */
[----:B------:R-:W2:Y:S01]  /*0020*/  LDC.64 R8, c[0x0][0x228] ;  /* 0x00008a00ff087b82 */ /* 0x000ea20000000a00 */
[----:B------:R-:W-:Y:S01]  /*0030*/  ULDC.64 UR4, c[0x0][0x208] ;  /* 0x0000820000047ab9 */ /* 0x000fe20000000a00 */
[----:B------:R-:W-:Y:S01]  /*0040*/  ULDC.64 UR6, c[0x0][0x218] ;  /* 0x0000860000067ab9 */ /* 0x000fe20000000a00 */
[----:B------:R-:W3:Y:S05]  /*0050*/  S2R R3, SR_CTAID.X ;  /* 0x0000000000037919 */ /* 0x000eea0000002500 */
[----:B------:R-:W4:Y:S01]  /*0060*/  LDC.64 R10, c[0x0][0x210] ;  /* 0x00008400ff0a7b82 */ /* 0x000f220000000a00 */
[----:B-1----:R-:W-:-:S05]  /*0070*/  LOP3.LUT R0, R0, 0x7f, RZ, 0xc0, !PT ;  /* 0x0000007f00007812 */ /* 0x002fca00078ec0ff */
[----:B---3--:R-:W-:-:S05]  /*0080*/  IMAD R0, R3, 0x80, R0 ;  /* 0x0000008003007824 */ /* 0x008fca00078e0200 */
[----:B------:R-:W-:Y:S02]  /*0090*/  SHF.R.S32.HI R3, RZ, 0x1f, R0 ;  /* 0x0000001fff037819 */ /* 0x000fe40000011400 */
[----:B------:R-:W-:Y:S02]  /*00a0*/  ISETP.GE.AND P0, PT, R0, 0x2200, PT ;  /* 0x000022000000780c */ /* 0x000fe40003f06270 */
[----:B------:R-:W-:-:S04]  /*00b0*/  LEA.HI R6, R3, R0, RZ, 0x2 ;  /* 0x0000000003067211 */ /* 0x000fc800078f10ff */
[----:B------:R-:W-:-:S05]  /*00c0*/  SHF.R.S32.HI R3, RZ, 0x2, R6 ;  /* 0x00000002ff037819 */ /* 0x000fca0000011406 */
[----:B------:R-:W-:-:S05]  /*00d0*/  IMAD.HI R2, R3, 0x78787879, RZ ;  /* 0x7878787903027827 */ /* 0x000fca00078e02ff */
[----:B------:R-:W-:-:S04]  /*00e0*/  SHF.R.U32.HI R5, RZ, 0x1f, R2 ;  /* 0x0000001fff057819 */ /* 0x000fc80000011602 */
[----:B------:R-:W-:-:S05]  /*00f0*/  LEA.HI.SX32 R2, R2, R5, 0x18 ;  /* 0x0000000502027211 */ /* 0x000fca00078fc2ff */
[----:B------:R-:W-:Y:S02]  /*0100*/  IMAD R3, R2, -0x220, R3 ;  /* 0xfffffde002037824 */ /* 0x000fe400078e0203 */
[----:B------:R-:W-:Y:S02]  /*0110*/  IMAD.MOV.U32 R2, RZ, RZ, RZ ;  /* 0x000000ffff027224 */ /* 0x000fe400078e00ff */
[----:B--2---:R-:W-:-:S05]  /*0120*/  IMAD.WIDE R8, R3, 0x4, R8 ;  /* 0x0000000403087825 */ /* 0x004fca00078e0208 */
[----:B------:R1:W2:Y:S01]  /*0130*/  @!P0 LDG.E.EL R2, desc[UR4][R8.64] ;  /* 0x0000000408028981 */ /* 0x0002a2000c2e1900 */
[----:B------:R-:W-:Y:S01]  /*0140*/  IMAD.HI R4, R0, 0x78787879, RZ ;  /* 0x7878787900047827 */ /* 0x000fe200078e02ff */
[----:B------:R-:W-:Y:S02]  /*0150*/  LOP3.LUT R13, R6, 0xfffffffc, RZ, 0xc0, !PT ;  /* 0xfffffffc060d7812 */ /* 0x000fe400078ec0ff */
[----:B------:R-:W-:Y:S01]  /*0160*/  ISETP.GE.AND P1, PT, R3, 0x200, PT ;  /* 0x000002000300780c */ /* 0x000fe20003f26270 */
[----:B------:R-:W3:Y:S01]  /*0170*/  LDC.64 R6, c[0x0][0x230] ;  /* 0x00008c00ff067b82 */ /* 0x000ee20000000a00 */
[----:B------:R-:W-:Y:S01]  /*0180*/  SHF.R.U32.HI R5, RZ, 0x1f, R4 ;  /* 0x0000001fff057819 */ /* 0x000fe20000011604 */
[C---:B------:R-:W-:Y:S01]  /*0190*/  IMAD.IADD R13, R0.reuse, 0x1, -R13 ;  /* 0x00000001000d7824 */ /* 0x040fe200078e0a0d */
[----:B------:R-:W-:Y:S02]  /*01a0*/  ISETP.LT.AND P2, PT, R0, 0x2200, !P1 ;  /* 0x000022000000780c */ /* 0x000fe40004f41270 */
[----:B------:R-:W-:-:S02]  /*01b0*/  LEA.HI.SX32 R15, R4, R5, 0x16 ;  /* 0x00000005040f7211 */ /* 0x000fc400078fb2ff */
[----:B------:R-:W-:Y:S01]  /*01c0*/  ISETP.GT.AND P3, PT, R3, 0x1ff, !P0 ;  /* 0x000001ff0300780c */ /* 0x000fe20004764270 */
[----:B------:R-:W5:Y:S02]  /*01d0*/  LDC.64 R4, c[0x0][0x220] ;  /* 0x00008800ff047b82 */ /* 0x000f640000000a00 */
[----:B------:R-:W-:-:S04]  /*01e0*/  IMAD R12, R15, -0x880, R0 ;  /* 0xfffff7800f0c7824 */ /* 0x000fc800078e0200 */
[----:B------:R-:W-:Y:S01]  /*01f0*/  IMAD R17, R15, 0x800, R12 ;  /* 0x000008000f117824 */ /* 0x000fe200078e020c */
[----:B------:R-:W-:Y:S01]  /*0200*/  SHF.L.U32 R12, R3, 0x2, RZ ;  /* 0x00000002030c7819 */ /* 0x000fe200000006ff */
[----:B------:R-:W-:Y:S01]  /*0210*/  IMAD.SHL.U32 R15, R15, 0x80, RZ ;  /* 0x000000800f0f7824 */ /* 0x000fe200078e00ff */
[----:B-1----:R-:W1:Y:S04]  /*0220*/  LDC.64 R8, c[0x0][0x238] ;  /* 0x00008e00ff087b82 */ /* 0x002e680000000a00 */
[--C-:B------:R-:W-:Y:S02]  /*0230*/  IADD3 R18, P4, P5, R12, R13, R15.reuse ;  /* 0x0000000d0c127210 */ /* 0x100fe40007d9e00f */
[----:B------:R-:W-:Y:S01]  /*0240*/  SHF.R.S32.HI R19, RZ, 0x1f, R15 ;  /* 0x0000001fff137819 */ /* 0x000fe2000001140f */
[----:B----4-:R-:W-:Y:S01]  /*0250*/  IMAD.WIDE R14, R17, 0x4, R10 ;  /* 0x00000004110e7825 */ /* 0x010fe200078e020a */
[----:B------:R-:W-:-:S02]  /*0260*/  SHF.R.S32.HI R13, RZ, 0x1f, R13 ;  /* 0x0000001fff0d7819 */ /* 0x000fc4000001140d */
[----:B------:R-:W-:Y:S02]  /*0270*/  CS2R R10, SRZ ;  /* 0x00000000000a7805 */ /* 0x000fe4000001ff00 */
[----:B------:R-:W-:-:S04]  /*0280*/  SHF.R.S32.HI R12, RZ, 0x1f, R12 ;  /* 0x0000001fff0c7819 */ /* 0x000fc8000001140c */
[----:B------:R-:W-:Y:S01]  /*0290*/  IADD3.X R13, R12, R13, R19, P4, P5 ;  /* 0x0000000d0c0d7210 */ /* 0x000fe200027ea413 */
[----:B------:R-:W-:Y:S01]  /*02a0*/  IMAD.MOV.U32 R12, RZ, RZ, RZ ;  /* 0x000000ffff0c7224 */ /* 0x000fe200078e00ff */
[----:B------:R-:W-:-:S04]  /*02b0*/  LEA R16, P4, R18, UR6, 0x2 ;  /* 0x0000000612107c11 */ /* 0x000fc8000f8810ff */
[----:B------:R-:W-:Y:S01]  /*02c0*/  LEA.HI.X R17, R18, UR7, R13, 0x2, P4 ;  /* 0x0000000712117c11 */ /* 0x000fe2000a0f140d */
[----:B------:R-:W4:Y:S01]  /*02d0*/  @P2 LDG.E R12, desc[UR4][R14.64] ;  /* 0x000000040e0c2981 */ /* 0x000f22000c1e1900 */
[----:B-----5:R-:W-:-:S03]  /*02e0*/  IMAD.WIDE R4, R3, 0x4, R4 ;  /* 0x0000000403047825 */ /* 0x020fc600078e0204 */
[----:B------:R-:W5:Y:S01]  /*02f0*/  @P3 LDG.E R10, desc[UR4][R16.64+-0x2000] ;  /* 0xffe00004100a3981 */ /* 0x000f62000c1e1900 */
[----:B------:R-:W-:Y:S01]  /*0300*/  HFMA2.MMA R18, -RZ, RZ, 0, 0 ;  /* 0x00000000ff127435 */ /* 0x000fe200000001ff */
[----:B------:R-:W-:Y:S02]  /*0310*/  IMAD.MOV.U32 R13, RZ, RZ, RZ ;  /* 0x000000ffff0d7224 */ /* 0x000fe400078e00ff */
[----:B------:R1:W5:Y:S01]  /*0320*/  @!P0 LDG.E.EL R11, desc[UR4][R4.64] ;  /* 0x00000004040b8981 */ /* 0x000362000c2e1900 */
[----:B---3--:R-:W-:-:S04]  /*0330*/  IMAD.WIDE R6, R3, 0x4, R6 ;  /* 0x0000000403067825 */ /* 0x008fc800078e0206 */
[----:B-1----:R-:W-:Y:S01]  /*0340*/  IMAD.WIDE R8, R3, 0x4, R8 ;  /* 0x0000000403087825 */ /* 0x002fe200078e0208 */
[----:B------:R1:W3:Y:S04]  /*0350*/  @!P0 LDG.E.EL R13, desc[UR4][R6.64] ;  /* 0x00000004060d8981 */ /* 0x0002e8000c2e1900 */
[----:B------:R-:W3:Y:S01]  /*0360*/  @!P0 LDG.E.EL R18, desc[UR4][R8.64] ;  /* 0x0000000408128981 */ /* 0x000ee2000c2e1900 */
[----:B0-----:R-:W0:Y:S02]  /*0370*/  LDC.64 R4, c[0x0][0x240] ;  /* 0x00009000ff047b82 */ /* 0x001e240000000a00 */
[----:B0-----:R-:W-:-:S04]  /*0380*/  IMAD.WIDE R4, R0, 0x4, R4 ;  /* 0x0000000400047825 */ /* 0x001fc800078e0204 */
[----:B--2---:R-:W-:Y:S01]  /*0390*/  FADD R14, R2, 9.9999997473787516356e-06 ;  /* 0x3727c5ac020e7421 */ /* 0x004fe20000000000 */
[----:B------:R-:W-:-:S03]  /*03a0*/  IMAD.MOV.U32 R2, RZ, RZ, 0x3e800000 ;  /* 0x3e800000ff027424 */ /* 0x000fc600078e00ff */
[----:B------:R-:W0:Y:S02]  /*03b0*/  MUFU.SQRT R15, R14 ;  /* 0x0000000e000f7308 */ /* 0x000e240000002000 */
[C---:B0-----:R-:W-:Y:S02]  /*03c0*/  FSETP.GT.AND P4, PT, R15.reuse, 8.50705917302346158658e+37, PT ;  /* 0x7e8000000f00780b */ /* 0x041fe40003f84000 */
[C---:B------:R-:W-:Y:S02]  /*03d0*/  FSETP.GEU.AND P5, PT, R15.reuse, 1.175494350822287508e-38, PT ;  /* 0x008000000f00780b */ /* 0x040fe40003fae000 */
[----:B-1----:R-:W-:Y:S02]  /*03e0*/  FSEL R6, R2, 1, P4 ;  /* 0x3f80000002067808 */ /* 0x002fe40002000000 */
[----:B------:R-:W0:Y:S07]  /*03f0*/  LDC.64 R2, c[0x0][0x248] ;  /* 0x00009200ff027b82 */ /* 0x000e2e0000000a00 */
[----:B------:R-:W-:-:S02]  /*0400*/  @P4 FMUL R15, R15, 0.25 ;  /* 0x3e8000000f0f4820 */ /* 0x000fc40000400000 */
[----:B------:R-:W-:Y:S02]  /*0410*/  @!P5 FMUL R6, R6, 16777216 ;  /* 0x4b8000000606d820 */ /* 0x000fe40000400000 */
[----:B------:R-:W-:-:S06]  /*0420*/  @!P5 FMUL R15, R15, 16777216 ;  /* 0x4b8000000f0fd820 */ /* 0x000fcc0000400000 */
[----:B------:R-:W1:Y:S01]  /*0430*/  MUFU.RCP R15, R15 ;  /* 0x0000000f000f7308 */ /* 0x000e620000001000 */
[----:B----4-:R-:W-:Y:S02]  /*0440*/  SEL R12, R12, RZ, P2 ;  /* 0x000000ff0c0c7207 */ /* 0x010fe40001000000 */
[----:B-----5:R-:W-:Y:S01]  /*0450*/  @P1 SEL R12, R10, RZ, P3 ;  /* 0x000000ff0a0c1207 */ /* 0x020fe20001800000 */
[----:B0-----:R-:W-:-:S04]  /*0460*/  IMAD.WIDE R2, R0, 0x4, R2 ;  /* 0x0000000400027825 */ /* 0x001fc800078e0202 */
[----:B------:R-:W-:Y:S01]  /*0470*/  FADD R11, R12, -R11 ;  /* 0x8000000b0c0b7221 */ /* 0x000fe20000000000 */
[----:B------:R0:W-:Y:S01]  /*0480*/  @!P0 STG.E desc[UR4][R4.64], R12 ;  /* 0x0000000c04008986 */ /* 0x0001e2000c101904 */
[----:B-1----:R-:W-:-:S04]  /*0490*/  FMUL R6, R15, R6 ;  /* 0x000000060f067220 */ /* 0x002fc80000400000 */
[----:B------:R-:W-:-:S04]  /*04a0*/  FMUL R11, R11, R6 ;  /* 0x000000060b0b7220 */ /* 0x000fc80000400000 */
[----:B---3--:R-:W-:-:S05]  /*04b0*/  FFMA R11, R11, R13, R18 ;  /* 0x0000000d0b0b7223 */ /* 0x008fca0000000012 */
[----:B------:R-:W-:-:S04]  /*04c0*/  FSETP.GEU.AND P1, PT, R11, RZ, PT ;  /* 0x000000ff0b00720b */ /* 0x000fc80003f2e000 */
[----:B------:R-:W-:Y:S01]  /*04d0*/  FSEL R11, R11, RZ, P1 ;  /* 0x000000ff0b0b7208 */ /* 0x000fe20000800000 */
[----:B0-----:R-:W-:Y:S08]  /*04e0*/  @P0 EXIT ;  /* 0x000000000000094d */ /* 0x001ff00003800000 */
[----:B------:R-:W-:Y:S01]  /*04f0*/  STG.E desc[UR4][R2.64], R11 ;  /* 0x0000000b02007986 */ /* 0x000fe2000c101904 */
[----:B------:R-:W-:Y:S05]  /*0500*/  EXIT ;  /* 0x000000000000794d */ /* 0x000fea0003800000 */
.L_x_0:
[----:B------:R-:W-:-:S00]  /*0510*/  BRA `(.L_x_0) ;  /* 0xfffffffc00fc7947 */ /* 0x000fc0000383ffff */
[----:B------:R-:W-:-:S00]  /*0520*/  NOP ;  /* 0x0000000000007918 */ /* 0x000fc00000000000 */
        /* <DEDUP_REMOVED lines=13> */
.L_x_1:


//--------------------- .nv.global.init           --------------------------
	.section	.nv.global.init,"aw",@progbits
.nv.global.init:
	.type		_$_str,@object
	.size		_$_str,(_$_str_$_2 - _$_str)
_$_str:
        /*0000*/ 	.byte	0x5f, 0x5f, 0x43, 0x55, 0x44, 0x41, 0x5f, 0x46, 0x54, 0x5a, 0x00
	.type		_$_str_$_2,@object
	.size		_$_str_$_2,(.L_1 - _$_str_$_2)
_$_str_$_2:
        /*000b*/ 	.byte	0x5f, 0x5f, 0x43, 0x55, 0x44, 0x41, 0x5f, 0x50, 0x52, 0x45, 0x43, 0x5f, 0x53, 0x51, 0x52, 0x54
        /*001b*/ 	.byte	0x00
.L_1:


//--------------------- .nv.constant0.triton_poi_fused__native_batch_norm_legit_no_training_cat_relu_52 --------------------------
	.section	.nv.constant0.triton_poi_fused__native_batch_norm_legit_no_training_cat_relu_52,"a",@progbits
	.sectionflags	@""
	.align	4
.nv.constant0.triton_poi_fused__native_batch_norm_legit_no_training_cat_relu_52:
	.zero		596
